	.headerflags	@"EF_CUDA_TEXMODE_UNIFIED EF_CUDA_64BIT_ADDRESS EF_CUDA_ACCELERATORS EF_CUDA_SM90 EF_CUDA_VIRTUAL_SM(EF_CUDA_SM90)"
	.elftype	@"ET_EXEC"


//--------------------- .nv.info                  --------------------------
	.section	.nv.info,"",@"SHT_CUDA_INFO"
	.align	4


	//----- nvinfo : EIATTR_REGCOUNT
	.align		4
        /*0000*/ 	.byte	0x04, 0x2f
        /*0002*/ 	.short	(.L_3 - .L_2)
	.align		4
.L_2:
        /*0004*/ 	.word	index@(triton_poi_fused__native_batch_norm_legit_no_training_25)
        /*0008*/ 	.word	0x00000010


	//----- nvinfo : EIATTR_MIN_STACK_SIZE
	.align		4
.L_3:
        /*000c*/ 	.byte	0x04, 0x12
        /*000e*/ 	.short	(.L_5 - .L_4)
	.align		4
.L_4:
        /*0010*/ 	.word	index@(triton_poi_fused__native_batch_norm_legit_no_training_25)
        /*0014*/ 	.word	0x00000000


	//----- nvinfo : EIATTR_FRAME_SIZE
	.align		4
.L_5:
        /*0018*/ 	.byte	0x04, 0x11
        /*001a*/ 	.short	(.L_7 - .L_6)
	.align		4
.L_6:
        /*001c*/ 	.word	index@(triton_poi_fused__native_batch_norm_legit_no_training_25)
        /*0020*/ 	.word	0x00000000


	//----- nvinfo : EIATTR_MIN_STACK_SIZE
	.align		4
.L_7:
        /*0024*/ 	.byte	0x04, 0x12
        /*0026*/ 	.short	(.L_9 - .L_8)
	.align		4
.L_8:
        /*0028*/ 	.word	index@(triton_poi_fused__native_batch_norm_legit_no_training_25)
        /*002c*/ 	.word	0x00000000
.L_9:


//--------------------- .nv.info.triton_poi_fused__native_batch_norm_legit_no_training_25 --------------------------
	.section	.nv.info.triton_poi_fused__native_batch_norm_legit_no_training_25,"",@"SHT_CUDA_INFO"
	.sectionflags	@""
	.align	4


	//----- nvinfo : EIATTR_CUDA_API_VERSION
	.align		4
        /*0000*/ 	.byte	0x04, 0x37
        /*0002*/ 	.short	(.L_11 - .L_10)
.L_10:
        /*0004*/ 	.word	0x0000007c


	//----- nvinfo : EIATTR_KPARAM_INFO
	.align		4
.L_11:
        /*0008*/ 	.byte	0x04, 0x17
        /*000a*/ 	.short	(.L_13 - .L_12)
.L_12:
        /*000c*/ 	.word	0x00000000
        /*0010*/ 	.short	0x0006
        /*0012*/ 	.short	0x0030
        /*0014*/ 	.byte	0x00, 0xf0, 0x11, 0x00


	//----- nvinfo : EIATTR_KPARAM_INFO
	.align		4
.L_13:
        /*0018*/ 	.byte	0x04, 0x17
        /*001a*/ 	.short	(.L_15 - .L_14)
.L_14:
        /*001c*/ 	.word	0x00000000
        /*0020*/ 	.short	0x0005
        /*0022*/ 	.short	0x0028
        /*0024*/ 	.byte	0x00, 0xf4, 0x21, 0x00


	//----- nvinfo : EIATTR_KPARAM_INFO
	.align		4
.L_15:
        /*0028*/ 	.byte	0x04, 0x17
        /*002a*/ 	.short	(.L_17 - .L_16)
.L_16:
        /*002c*/ 	.word	0x00000000
        /*0030*/ 	.short	0x0004
        /*0032*/ 	.short	0x0020
        /*0034*/ 	.byte	0x00, 0xf4, 0x21, 0x00


	//----- nvinfo : EIATTR_KPARAM_INFO
	.align		4
.L_17:
        /*0038*/ 	.byte	0x04, 0x17
        /*003a*/ 	.short	(.L_19 - .L_18)
.L_18:
        /*003c*/ 	.word	0x00000000
        /*0040*/ 	.short	0x0003
        /*0042*/ 	.short	0x0018
        /*0044*/ 	.byte	0x00, 0xf4, 0x21, 0x00


	//----- nvinfo : EIATTR_KPARAM_INFO
	.align		4
.L_19:
        /*0048*/ 	.byte	0x04, 0x17
        /*004a*/ 	.short	(.L_21 - .L_20)
.L_20:
        /*004c*/ 	.word	0x00000000
        /*0050*/ 	.short	0x0002
        /*0052*/ 	.short	0x0010
        /*0054*/ 	.byte	0x00, 0xf4, 0x21, 0x00


	//----- nvinfo : EIATTR_KPARAM_INFO
	.align		4
.L_21:
        /*0058*/ 	.byte	0x04, 0x17
        /*005a*/ 	.short	(.L_23 - .L_22)
.L_22:
        /*005c*/ 	.word	0x00000000
        /*0060*/ 	.short	0x0001
        /*0062*/ 	.short	0x0008
        /*0064*/ 	.byte	0x00, 0xf4, 0x21, 0x00


	//----- nvinfo : EIATTR_KPARAM_INFO
	.align		4
.L_23:
        /*0068*/ 	.byte	0x04, 0x17
        /*006a*/ 	.short	(.L_25 - .L_24)
.L_24:
        /*006c*/ 	.word	0x00000000
        /*0070*/ 	.short	0x0000
        /*0072*/ 	.short	0x0000
        /*0074*/ 	.byte	0x00, 0xf4, 0x21, 0x00


	//----- nvinfo : EIATTR_SPARSE_MMA_MASK
	.align		4
.L_25:
        /*0078*/ 	.byte	0x03, 0x50
        /*007a*/ 	.short	0x0000


	//----- nvinfo : EIATTR_MAXREG_COUNT
	.align		4
        /*007c*/ 	.byte	0x03, 0x1b
        /*007e*/ 	.short	0x00ff


	//----- nvinfo : EIATTR_EXIT_INSTR_OFFSETS
	.align		4
        /*0080*/ 	.byte	0x04, 0x1c
        /*0082*/ 	.short	(.L_27 - .L_26)


	//   ....[0]....
.L_26:
        /*0084*/ 	.word	0x000002a0


	//----- nvinfo : EIATTR_REQNTID
	.align		4
.L_27:
        /*0088*/ 	.byte	0x04, 0x10
        /*008a*/ 	.short	(.L_29 - .L_28)
.L_28:
        /*008c*/ 	.word	0x00000080
        /*0090*/ 	.word	0x00000001
        /*0094*/ 	.word	0x00000001


	//----- nvinfo : EIATTR_CBANK_PARAM_SIZE
	.align		4
.L_29:
        /*0098*/ 	.byte	0x03, 0x19
        /*009a*/ 	.short	0x0034


	//----- nvinfo : EIATTR_PARAM_CBANK
	.align		4
        /*009c*/ 	.byte	0x04, 0x0a
        /*009e*/ 	.short	(.L_31 - .L_30)
	.align		4
.L_30:
        /*00a0*/ 	.word	index@(.nv.constant0.triton_poi_fused__native_batch_norm_legit_no_training_25)
        /*00a4*/ 	.short	0x0210
        /*00a6*/ 	.short	0x0034


	//----- nvinfo : EIATTR_SW_WAR
	.align		4
.L_31:
        /*00a8*/ 	.byte	0x04, 0x36
        /*00aa*/ 	.short	(.L_33 - .L_32)
.L_32:
        /*00ac*/ 	.word	0x00000008
.L_33:


//--------------------- .nv.callgraph             --------------------------
	.section	.nv.callgraph,"",@"SHT_CUDA_CALLGRAPH"
	.align	4
	.sectionentsize	8
	.align		4
        /*0000*/ 	.word	0x00000000
	.align		4
        /*0004*/ 	.word	0xffffffff
	.align		4
        /*0008*/ 	.word	0x00000000
	.align		4
        /*000c*/ 	.word	0xfffffffe
	.align		4
        /*0010*/ 	.word	0x00000000
	.align		4
        /*0014*/ 	.word	0xfffffffd
	.align		4
        /*0018*/ 	.word	0x00000000
	.align		4
        /*001c*/ 	.word	0xfffffffc


//--------------------- .nv.constant4             --------------------------
	.section	.nv.constant4,"a",@progbits
	.align	8
	.align		8
.nv.constant4:
        /*0000*/ 	.dword	_$_str
	.align		8
        /*0008*/ 	.dword	_$_str_$_2


//--------------------- .text.triton_poi_fused__native_batch_norm_legit_no_training_25 --------------------------
	.section	.text.triton_poi_fused__native_batch_norm_legit_no_training_25,"ax",@progbits
	.align	128
        .global         triton_poi_fused__native_batch_norm_legit_no_training_25
        .type           triton_poi_fused__native_batch_norm_legit_no_training_25,@function
        .size           triton_poi_fused__native_batch_norm_legit_no_training_25,(.L_x_1 - triton_poi_fused__native_batch_norm_legit_no_training_25)
        .other          triton_poi_fused__native_batch_norm_legit_no_training_25,@"STO_CUDA_ENTRY STV_DEFAULT"
triton_poi_fused__native_batch_norm_legit_no_training_25:
.text.triton_poi_fused__native_batch_norm_legit_no_training_25:
[----:B------:R-:W-:Y:S01]  /*0000*/  LDC R1, c[0x0][0x28] ;  /* 0x00000a00ff017b82 */ /* 0x000fe20000000800 */
[----:B------:R-:W1:Y:S07]  /*0010*/  S2R R0, SR_TID.X ;  /* 0x0000000000007919 */ /* 0x000e6e0000002100 */
[----:B------:R-:W2:Y:S01]  /*0020*/  LDC.64 R6, c[0x0][0x220] ;  /* 0x00008800ff067b82 */ /* 0x000ea20000000a00 */
[----:B------:R-:W-:Y:S01]  /*0030*/  ULDC.64 UR4, c[0x0][0x208] ;  /* 0x0000820000047ab9 */ /* 0x000fe20000000a00 */
[----:B------:R-:W3:Y:S06]  /*0040*/  S2R R3, SR_CTAID.X ;  /* 0x0000000000037919 */ /* 0x000eec0000002500 */
[----:B------:R-:W4:Y:S08]  /*0050*/  LDC.64 R4, c[0x0][0x218] ;  /* 0x00008600ff047b82 */ /* 0x000f300000000a00 */
[----:B------:R-:W5:Y:S08]  /*0060*/  LDC.64 R8, c[0x0][0x228] ;  /* 0x00008a00ff087b82 */ /* 0x000f700000000a00 */
[----:B------:R-:W5:Y:S01]  /*0070*/  LDC.64 R10, c[0x0][0x230] ;  /* 0x00008c00ff0a7b82 */ /* 0x000f620000000a00 */
[----:B-1----:R-:W-:-:S04]  /*0080*/  LOP3.LUT R0, R0, 0x7f, RZ, 0xc0, !PT ;  /* 0x0000007f00007812 */ /* 0x002fc800078ec0ff */
[----:B---3--:R-:W-:-:S05]  /*0090*/  LEA R0, R3, R0, 0x7 ;  /* 0x0000000003007211 */ /* 0x008fca00078e38ff */
[----:B------:R-:W-:-:S05]  /*00a0*/  IMAD.HI R2, R0, 0x66666667, RZ ;  /* 0x6666666700027827 */ /* 0x000fca00078e02ff */
[----:B------:R-:W-:-:S04]  /*00b0*/  SHF.R.U32.HI R3, RZ, 0x1f, R2 ;  /* 0x0000001fff037819 */ /* 0x000fc80000011602 */
[----:B------:R-:W-:-:S05]  /*00c0*/  LEA.HI.SX32 R3, R2, R3, 0x17 ;  /* 0x0000000302037211 */ /* 0x000fca00078fbaff */
[----:B------:R-:W-:Y:S02]  /*00d0*/  IMAD R13, R3, -0x500, R0 ;  /* 0xfffffb00030d7824 */ /* 0x000fe400078e0200 */
[----:B------:R-:W1:Y:S02]  /*00e0*/  LDC.64 R2, c[0x0][0x210] ;  /* 0x00008400ff027b82 */ /* 0x000e640000000a00 */
[----:B--2---:R-:W-:-:S06]  /*00f0*/  IMAD.WIDE R6, R13, 0x4, R6 ;  /* 0x000000040d067825 */ /* 0x004fcc00078e0206 */
[----:B------:R-:W2:Y:S01]  /*0100*/  LDG.E.EL R6, desc[UR4][R6.64] ;  /* 0x0000000406067981 */ /* 0x000ea2000c2e1900 */
[----:B----4-:R-:W-:-:S04]  /*0110*/  IMAD.WIDE R4, R13, 0x4, R4 ;  /* 0x000000040d047825 */ /* 0x010fc800078e0204 */
[C---:B-----5:R-:W-:Y:S02]  /*0120*/  IMAD.WIDE R8, R13.reuse, 0x4, R8 ;  /* 0x000000040d087825 */ /* 0x060fe400078e0208 */
[----:B------:R3:W4:Y:S02]  /*0130*/  LDG.E.EL R5, desc[UR4][R4.64] ;  /* 0x0000000404057981 */ /* 0x000724000c2e1900 */
[----:B0-----:R-:W-:Y:S02]  /*0140*/  IMAD.WIDE R10, R13, 0x4, R10 ;  /* 0x000000040d0a7825 */ /* 0x001fe400078e020a */
[----:B------:R-:W5:Y:S04]  /*0150*/  LDG.E.EL R8, desc[UR4][R8.64] ;  /* 0x0000000408087981 */ /* 0x000f68000c2e1900 */
[----:B------:R-:W5:Y:S01]  /*0160*/  LDG.E.EL R11, desc[UR4][R10.64] ;  /* 0x000000040a0b7981 */ /* 0x000f62000c2e1900 */
[----:B-1----:R-:W-:-:S05]  /*0170*/  IMAD.WIDE R2, R0, 0x4, R2 ;  /* 0x0000000400027825 */ /* 0x002fca00078e0202 */
[----:B------:R0:W4:Y:S01]  /*0180*/  LDG.E R12, desc[UR4][R2.64] ;  /* 0x00000004020c7981 */ /* 0x000122000c1e1900 */
[----:B---3--:R-:W-:Y:S01]  /*0190*/  HFMA2.MMA R4, -RZ, RZ, 1.625, 0 ;  /* 0x3e800000ff047435 */ /* 0x008fe200000001ff */
[----:B0-----:R-:W0:Y:S02]  /*01a0*/  LDC.64 R2, c[0x0][0x238] ;  /* 0x00008e00ff027b82 */ /* 0x001e240000000a00 */
[----:B0-----:R-:W-:-:S04]  /*01b0*/  IMAD.WIDE R2, R0, 0x4, R2 ;  /* 0x0000000400027825 */ /* 0x001fc800078e0202 */
[----:B--2---:R-:W-:-:S04]  /*01c0*/  FADD R6, R6, 9.9999997473787516356e-06 ;  /* 0x3727c5ac06067421 */ /* 0x004fc80000000000 */
[----:B------:R-:W0:Y:S02]  /*01d0*/  MUFU.SQRT R7, R6 ;  /* 0x0000000600077308 */ /* 0x000e240000002000 */
[C---:B0-----:R-:W-:Y:S02]  /*01e0*/  FSETP.GT.AND P0, PT, R7.reuse, 8.50705917302346158658e+37, PT ;  /* 0x7e8000000700780b */ /* 0x041fe40003f04000 */
[----:B------:R-:W-:-:S11]  /*01f0*/  FSETP.GEU.AND P1, PT, R7, 1.175494350822287508e-38, PT ;  /* 0x008000000700780b */ /* 0x000fd60003f2e000 */
[----:B------:R-:W-:-:S04]  /*0200*/  @P0 FMUL R7, R7, 0.25 ;  /* 0x3e80000007070820 */ /* 0x000fc80000400000 */
[----:B------:R-:W-:-:S06]  /*0210*/  @!P1 FMUL R7, R7, 16777216 ;  /* 0x4b80000007079820 */ /* 0x000fcc0000400000 */
[----:B------:R-:W0:Y:S01]  /*0220*/  MUFU.RCP R7, R7 ;  /* 0x0000000700077308 */ /* 0x000e220000001000 */
[----:B------:R-:W-:Y:S01]  /*0230*/  FSEL R4, R4, 1, P0 ;  /* 0x3f80000004047808 */ /* 0x000fe20000000000 */
[----:B----4-:R-:W-:-:S04]  /*0240*/  FADD R5, R12, -R5 ;  /* 0x800000050c057221 */ /* 0x010fc80000000000 */
[----:B------:R-:W-:-:S04]  /*0250*/  @!P1 FMUL R4, R4, 16777216 ;  /* 0x4b80000004049820 */ /* 0x000fc80000400000 */
[----:B0-----:R-:W-:-:S04]  /*0260*/  FMUL R4, R7, R4 ;  /* 0x0000000407047220 */ /* 0x001fc80000400000 */
[----:B------:R-:W-:-:S04]  /*0270*/  FMUL R4, R5, R4 ;  /* 0x0000000405047220 */ /* 0x000fc80000400000 */
[----:B-----5:R-:W-:-:S05]  /*0280*/  FFMA R11, R8, R4, R11 ;  /* 0x00000004080b7223 */ /* 0x020fca000000000b */
[----:B------:R-:W-:Y:S01]  /*0290*/  STG.E desc[UR4][R2.64], R11 ;  /* 0x0000000b02007986 */ /* 0x000fe2000c101904 */
[----:B------:R-:W-:Y:S05]  /*02a0*/  EXIT ;  /* 0x000000000000794d */ /* 0x000fea0003800000 */
.L_x_0:
[----:B------:R-:W-:-:S00]  /*02b0*/  BRA `(.L_x_0) ;  /* 0xfffffffc00fc7947 */ /* 0x000fc0000383ffff */
[----:B------:R-:W-:-:S00]  /*02c0*/  NOP ;  /* 0x0000000000007918 */ /* 0x000fc00000000000 */
        /* <DEDUP_REMOVED lines=11> */
.L_x_1:


//--------------------- .nv.global.init           --------------------------
	.section	.nv.global.init,"aw",@progbits
.nv.global.init:
	.type		_$_str,@object
	.size		_$_str,(_$_str_$_2 - _$_str)
_$_str:
        /*0000*/ 	.byte	0x5f, 0x5f, 0x43, 0x55, 0x44, 0x41, 0x5f, 0x46, 0x54, 0x5a, 0x00
	.type		_$_str_$_2,@object
	.size		_$_str_$_2,(.L_1 - _$_str_$_2)
_$_str_$_2:
        /*000b*/ 	.byte	0x5f, 0x5f, 0x43, 0x55, 0x44, 0x41, 0x5f, 0x50, 0x52, 0x45, 0x43, 0x5f, 0x53, 0x51, 0x52, 0x54
        /*001b*/ 	.byte	0x00
.L_1:


//--------------------- .nv.constant0.triton_poi_fused__native_batch_norm_legit_no_training_25 --------------------------
	.section	.nv.constant0.triton_poi_fused__native_batch_norm_legit_no_training_25,"a",@progbits
	.sectionflags	@""
	.align	4
.nv.constant0.triton_poi_fused__native_batch_norm_legit_no_training_25:
	.zero		580
